	.headerflags	@"EF_CUDA_TEXMODE_UNIFIED EF_CUDA_64BIT_ADDRESS EF_CUDA_ACCELERATORS EF_CUDA_SM90 EF_CUDA_VIRTUAL_SM(EF_CUDA_SM90)"
	.elftype	@"ET_EXEC"


//--------------------- .nv.info                  --------------------------
	.section	.nv.info,"",@"SHT_CUDA_INFO"
	.align	4


	//----- nvinfo : EIATTR_REGCOUNT
	.align		4
        /*0000*/ 	.byte	0x04, 0x2f
        /*0002*/ 	.short	(.L_1 - .L_0)
	.align		4
.L_0:
        /*0004*/ 	.word	index@(triton_poi_fused_max_pool2d_with_indices_1)
        /*0008*/ 	.word	0x00000016


	//----- nvinfo : EIATTR_MIN_STACK_SIZE
	.align		4
.L_1:
        /*000c*/ 	.byte	0x04, 0x12
        /*000e*/ 	.short	(.L_3 - .L_2)
	.align		4
.L_2:
        /*0010*/ 	.word	index@(triton_poi_fused_max_pool2d_with_indices_1)
        /*0014*/ 	.word	0x00000000


	//----- nvinfo : EIATTR_FRAME_SIZE
	.align		4
.L_3:
        /*0018*/ 	.byte	0x04, 0x11
        /*001a*/ 	.short	(.L_5 - .L_4)
	.align		4
.L_4:
        /*001c*/ 	.word	index@(triton_poi_fused_max_pool2d_with_indices_1)
        /*0020*/ 	.word	0x00000000


	//----- nvinfo : EIATTR_MIN_STACK_SIZE
	.align		4
.L_5:
        /*0024*/ 	.byte	0x04, 0x12
        /*0026*/ 	.short	(.L_7 - .L_6)
	.align		4
.L_6:
        /*0028*/ 	.word	index@(triton_poi_fused_max_pool2d_with_indices_1)
        /*002c*/ 	.word	0x00000000
.L_7:


//--------------------- .nv.info.triton_poi_fused_max_pool2d_with_indices_1 --------------------------
	.section	.nv.info.triton_poi_fused_max_pool2d_with_indices_1,"",@"SHT_CUDA_INFO"
	.sectionflags	@""
	.align	4


	//----- nvinfo : EIATTR_CUDA_API_VERSION
	.align		4
        /*0000*/ 	.byte	0x04, 0x37
        /*0002*/ 	.short	(.L_9 - .L_8)
.L_8:
        /*0004*/ 	.word	0x0000007c


	//----- nvinfo : EIATTR_KPARAM_INFO
	.align		4
.L_9:
        /*0008*/ 	.byte	0x04, 0x17
        /*000a*/ 	.short	(.L_11 - .L_10)
.L_10:
        /*000c*/ 	.word	0x00000000
        /*0010*/ 	.short	0x0002
        /*0012*/ 	.short	0x0010
        /*0014*/ 	.byte	0x00, 0xf0, 0x11, 0x00


	//----- nvinfo : EIATTR_KPARAM_INFO
	.align		4
.L_11:
        /*0018*/ 	.byte	0x04, 0x17
        /*001a*/ 	.short	(.L_13 - .L_12)
.L_12:
        /*001c*/ 	.word	0x00000000
        /*0020*/ 	.short	0x0001
        /*0022*/ 	.short	0x0008
        /*0024*/ 	.byte	0x00, 0xf4, 0x21, 0x00


	//----- nvinfo : EIATTR_KPARAM_INFO
	.align		4
.L_13:
        /*0028*/ 	.byte	0x04, 0x17
        /*002a*/ 	.short	(.L_15 - .L_14)
.L_14:
        /*002c*/ 	.word	0x00000000
        /*0030*/ 	.short	0x0000
        /*0032*/ 	.short	0x0000
        /*0034*/ 	.byte	0x00, 0xf4, 0x21, 0x00


	//----- nvinfo : EIATTR_SPARSE_MMA_MASK
	.align		4
.L_15:
        /*0038*/ 	.byte	0x03, 0x50
        /*003a*/ 	.short	0x0000


	//----- nvinfo : EIATTR_MAXREG_COUNT
	.align		4
        /*003c*/ 	.byte	0x03, 0x1b
        /*003e*/ 	.short	0x00ff


	//----- nvinfo : EIATTR_EXIT_INSTR_OFFSETS
	.align		4
        /*0040*/ 	.byte	0x04, 0x1c
        /*0042*/ 	.short	(.L_17 - .L_16)


	//   ....[0]....
.L_16:
        /*0044*/ 	.word	0x000006d0


	//   ....[1]....
        /*0048*/ 	.word	0x000006f0


	//----- nvinfo : EIATTR_REQNTID
	.align		4
.L_17:
        /*004c*/ 	.byte	0x04, 0x10
        /*004e*/ 	.short	(.L_19 - .L_18)
.L_18:
        /*0050*/ 	.word	0x00000080
        /*0054*/ 	.word	0x00000001
        /*0058*/ 	.word	0x00000001


	//----- nvinfo : EIATTR_CBANK_PARAM_SIZE
	.align		4
.L_19:
        /*005c*/ 	.byte	0x03, 0x19
        /*005e*/ 	.short	0x0014


	//----- nvinfo : EIATTR_PARAM_CBANK
	.align		4
        /*0060*/ 	.byte	0x04, 0x0a
        /*0062*/ 	.short	(.L_21 - .L_20)
	.align		4
.L_20:
        /*0064*/ 	.word	index@(.nv.constant0.triton_poi_fused_max_pool2d_with_indices_1)
        /*0068*/ 	.short	0x0210
        /*006a*/ 	.short	0x0014


	//----- nvinfo : EIATTR_SW_WAR
	.align		4
.L_21:
        /*006c*/ 	.byte	0x04, 0x36
        /*006e*/ 	.short	(.L_23 - .L_22)
.L_22:
        /*0070*/ 	.word	0x00000008
.L_23:


//--------------------- .nv.callgraph             --------------------------
	.section	.nv.callgraph,"",@"SHT_CUDA_CALLGRAPH"
	.align	4
	.sectionentsize	8
	.align		4
        /*0000*/ 	.word	0x00000000
	.align		4
        /*0004*/ 	.word	0xffffffff
	.align		4
        /*0008*/ 	.word	0x00000000
	.align		4
        /*000c*/ 	.word	0xfffffffe
	.align		4
        /*0010*/ 	.word	0x00000000
	.align		4
        /*0014*/ 	.word	0xfffffffd
	.align		4
        /*0018*/ 	.word	0x00000000
	.align		4
        /*001c*/ 	.word	0xfffffffc


//--------------------- .text.triton_poi_fused_max_pool2d_with_indices_1 --------------------------
	.section	.text.triton_poi_fused_max_pool2d_with_indices_1,"ax",@progbits
	.align	128
        .global         triton_poi_fused_max_pool2d_with_indices_1
        .type           triton_poi_fused_max_pool2d_with_indices_1,@function
        .size           triton_poi_fused_max_pool2d_with_indices_1,(.L_x_1 - triton_poi_fused_max_pool2d_with_indices_1)
        .other          triton_poi_fused_max_pool2d_with_indices_1,@"STO_CUDA_ENTRY STV_DEFAULT"
triton_poi_fused_max_pool2d_with_indices_1:
.text.triton_poi_fused_max_pool2d_with_indices_1:
[----:B------:R-:W0:Y:S02]  /*0000*/  LDC R1, c[0x0][0x28] ;  /* 0x00000a00ff017b82 */ /* 0x000e240000000800 */
[----:B------:R-:W1:Y:S01]  /*0010*/  S2R R5, SR_TID.X ;  /* 0x0000000000057919 */ /* 0x000e620000002100 */
[----:B------:R-:W-:Y:S01]  /*0020*/  CS2R R12, SRZ ;  /* 0x00000000000c7805 */ /* 0x000fe2000001ff00 */
[----:B------:R-:W-:Y:S01]  /*0030*/  ULDC.64 UR4, c[0x0][0x208] ;  /* 0x0000820000047ab9 */ /* 0x000fe20000000a00 */
[----:B------:R-:W2:Y:S01]  /*0040*/  S2R R0, SR_CTAID.X ;  /* 0x0000000000007919 */ /* 0x000ea20000002500 */
[----:B-1----:R-:W-:Y:S02]  /*0050*/  LOP3.LUT R5, R5, 0x7f, RZ, 0xc0, !PT ;  /* 0x0000007f05057812 */ /* 0x002fe400078ec0ff */
[----:B--2---:R-:W-:-:S03]  /*0060*/  SHF.R.S32.HI R2, RZ, 0x18, R0 ;  /* 0x00000018ff027819 */ /* 0x004fc60000011400 */
[----:B------:R-:W-:Y:S01]  /*0070*/  IMAD R5, R0, 0x80, R5 ;  /* 0x0000008000057824 */ /* 0x000fe200078e0205 */
[----:B------:R-:W-:-:S03]  /*0080*/  SGXT R0, R2, 0x1 ;  /* 0x000000010200781a */ /* 0x000fc60000000200 */
[----:B------:R-:W-:Y:S01]  /*0090*/  VIADD R9, R5, 0xfffffffc ;  /* 0xfffffffc05097836 */ /* 0x000fe20000000000 */
[----:B------:R-:W1:Y:S01]  /*00a0*/  LDC.64 R2, c[0x0][0x210] ;  /* 0x00008400ff027b82 */ /* 0x000e620000000a00 */
[----:B------:R-:W-:-:S04]  /*00b0*/  LEA.HI R0, R0, R5, RZ, 0x2 ;  /* 0x0000000500007211 */ /* 0x000fc800078f10ff */
[----:B------:R-:W-:Y:S02]  /*00c0*/  SHF.R.S32.HI R4, RZ, 0x2, R0 ;  /* 0x00000002ff047819 */ /* 0x000fe40000011400 */
[----:B------:R-:W-:Y:S02]  /*00d0*/  LOP3.LUT R0, R0, 0xfffffffc, RZ, 0xc0, !PT ;  /* 0xfffffffc00007812 */ /* 0x000fe400078ec0ff */
[----:B------:R-:W-:-:S04]  /*00e0*/  LEA.HI R6, R4, R4, RZ, 0x2 ;  /* 0x0000000404067211 */ /* 0x000fc800078f10ff */
[----:B------:R-:W-:-:S05]  /*00f0*/  LOP3.LUT R7, R6, 0xfffffffc, RZ, 0xc0, !PT ;  /* 0xfffffffc06077812 */ /* 0x000fca00078ec0ff */
[----:B------:R-:W-:Y:S02]  /*0100*/  IMAD.IADD R15, R4, 0x1, -R7 ;  /* 0x00000001040f7824 */ /* 0x000fe400078e0a07 */
[C---:B------:R-:W-:Y:S02]  /*0110*/  IMAD.IADD R4, R5.reuse, 0x1, -R0 ;  /* 0x0000000105047824 */ /* 0x040fe400078e0a00 */
[----:B------:R-:W-:Y:S01]  /*0120*/  VIADD R7, R5, 0xfffffffb ;  /* 0xfffffffb05077836 */ /* 0x000fe20000000000 */
[----:B------:R-:W-:Y:S01]  /*0130*/  ISETP.GT.AND P0, PT, R15, RZ, PT ;  /* 0x000000ff0f00720c */ /* 0x000fe20003f04270 */
[C---:B------:R-:W-:Y:S02]  /*0140*/  VIADD R0, R4.reuse, 0x1 ;  /* 0x0000000104007836 */ /* 0x040fe40000000000 */
[--C-:B-1----:R-:W-:Y:S01]  /*0150*/  IMAD.WIDE R6, R7, 0x4, R2.reuse ;  /* 0x0000000407067825 */ /* 0x102fe200078e0202 */
[C---:B------:R-:W-:Y:S02]  /*0160*/  ISETP.GT.AND P1, PT, R4.reuse, RZ, P0 ;  /* 0x000000ff0400720c */ /* 0x040fe40000724270 */
[----:B------:R-:W-:Y:S01]  /*0170*/  ISETP.GT.AND P2, PT, R4, -0x1, P0 ;  /* 0xffffffff0400780c */ /* 0x000fe20000744270 */
[----:B------:R-:W-:Y:S01]  /*0180*/  IMAD.WIDE R8, R9, 0x4, R2 ;  /* 0x0000000409087825 */ /* 0x000fe200078e0202 */
[----:B------:R-:W-:-:S02]  /*0190*/  ISETP.LT.AND P0, PT, R5, 0x100, P1 ;  /* 0x000001000500780c */ /* 0x000fc40000f01270 */
[----:B------:R-:W-:Y:S02]  /*01a0*/  ISETP.LT.AND P4, PT, R5, 0x100, P2 ;  /* 0x000001000500780c */ /* 0x000fe40001781270 */
[----:B------:R-:W-:-:S04]  /*01b0*/  ISETP.GE.U32.AND P1, PT, R0, 0x4, PT ;  /* 0x000000040000780c */ /* 0x000fc80003f26070 */
[----:B------:R-:W-:-:S04]  /*01c0*/  ISETP.GT.AND P2, PT, R15, RZ, !P1 ;  /* 0x000000ff0f00720c */ /* 0x000fc80004f44270 */
[C---:B------:R-:W-:Y:S01]  /*01d0*/  ISETP.LT.AND P2, PT, R5.reuse, 0x100, P2 ;  /* 0x000001000500780c */ /* 0x040fe20001741270 */
[----:B------:R-:W-:Y:S01]  /*01e0*/  VIADD R11, R5, 0xfffffffd ;  /* 0xfffffffd050b7836 */ /* 0x000fe20000000000 */
[----:B------:R1:W2:Y:S01]  /*01f0*/  @P0 LDG.E R12, desc[UR4][R6.64] ;  /* 0x00000004060c0981 */ /* 0x0002a2000c1e1900 */
[----:B------:R-:W-:-:S03]  /*0200*/  IMAD.MOV.U32 R14, RZ, RZ, RZ ;  /* 0x000000ffff0e7224 */ /* 0x000fc600078e00ff */
[----:B------:R3:W4:Y:S01]  /*0210*/  @P4 LDG.E R13, desc[UR4][R8.64] ;  /* 0x00000004080d4981 */ /* 0x000722000c1e1900 */
[----:B------:R-:W-:-:S06]  /*0220*/  IMAD.WIDE R10, R11, 0x4, R2 ;  /* 0x000000040b0a7825 */ /* 0x000fcc00078e0202 */
[----:B------:R5:W4:Y:S01]  /*0230*/  @P2 LDG.E R14, desc[UR4][R10.64] ;  /* 0x000000040a0e2981 */ /* 0x000b22000c1e1900 */
[C---:B------:R-:W-:Y:S01]  /*0240*/  ISETP.GT.AND P3, PT, R15.reuse, -0x1, PT ;  /* 0xffffffff0f00780c */ /* 0x040fe20003f64270 */
[----:B-1----:R-:W-:Y:S01]  /*0250*/  IMAD.MOV.U32 R7, RZ, RZ, RZ ;  /* 0x000000ffff077224 */ /* 0x002fe200078e00ff */
[C---:B---3--:R-:W-:Y:S02]  /*0260*/  LOP3.LUT R8, R15.reuse, R4, RZ, 0xfc, !PT ;  /* 0x000000040f087212 */ /* 0x048fe400078efcff */
[----:B------:R-:W-:Y:S02]  /*0270*/  ISETP.GT.AND P3, PT, R4, RZ, P3 ;  /* 0x000000ff0400720c */ /* 0x000fe40001f64270 */
[C---:B------:R-:W-:Y:S01]  /*0280*/  ISETP.GT.AND P1, PT, R15.reuse, -0x1, !P1 ;  /* 0xffffffff0f00780c */ /* 0x040fe20004f24270 */
[----:B------:R-:W-:-:S03]  /*0290*/  VIADD R19, R15, 0x1 ;  /* 0x000000010f137836 */ /* 0x000fc60000000000 */
[C---:B------:R-:W-:Y:S01]  /*02a0*/  ISETP.LT.AND P1, PT, R5.reuse, 0x100, P1 ;  /* 0x000001000500780c */ /* 0x040fe20000f21270 */
[C---:B------:R-:W-:Y:S02]  /*02b0*/  VIADD R15, R5.reuse, 0x1 ;  /* 0x00000001050f7836 */ /* 0x040fe40000000000 */
[----:B-----5:R-:W-:Y:S01]  /*02c0*/  IMAD.WIDE R10, R5, 0x4, R2 ;  /* 0x00000004050a7825 */ /* 0x020fe200078e0202 */
[----:B------:R-:W-:Y:S02]  /*02d0*/  LOP3.LUT R0, R19, R0, RZ, 0xfc, !PT ;  /* 0x0000000013007212 */ /* 0x000fe400078efcff */
[----:B--2---:R-:W-:Y:S02]  /*02e0*/  SEL R16, R12, 0xff800000, P0 ;  /* 0xff8000000c107807 */ /* 0x004fe40000000000 */
[----:B------:R-:W-:Y:S02]  /*02f0*/  ISETP.LT.AND P0, PT, R5, 0x100, P3 ;  /* 0x000001000500780c */ /* 0x000fe40001f01270 */
[----:B----4-:R-:W-:Y:S01]  /*0300*/  SEL R17, R13, 0xff800000, P4 ;  /* 0xff8000000d117807 */ /* 0x010fe20002000000 */
[C---:B------:R-:W-:Y:S01]  /*0310*/  VIADD R13, R5.reuse, 0xffffffff ;  /* 0xffffffff050d7836 */ /* 0x040fe20000000000 */
[----:B------:R-:W-:-:S02]  /*0320*/  ISETP.GE.AND P4, PT, R5, 0x100, PT ;  /* 0x000001000500780c */ /* 0x000fc40003f86270 */
[----:B------:R-:W-:Y:S01]  /*0330*/  FSETP.GT.AND P3, PT, R17, R16, PT ;  /* 0x000000101100720b */ /* 0x000fe20003f64000 */
[----:B------:R-:W-:Y:S01]  /*0340*/  IMAD.WIDE R12, R13, 0x4, R2 ;  /* 0x000000040d0c7825 */ /* 0x000fe200078e0202 */
[----:B------:R-:W-:Y:S02]  /*0350*/  ISETP.GT.AND P5, PT, R8, -0x1, !P4 ;  /* 0xffffffff0800780c */ /* 0x000fe400067a4270 */
[----:B------:R-:W-:Y:S02]  /*0360*/  SEL R6, R14, 0xff800000, P2 ;  /* 0xff8000000e067807 */ /* 0x000fe40001000000 */
[----:B------:R-:W-:Y:S01]  /*0370*/  FSETP.NAN.AND P2, PT, R17, R17, PT ;  /* 0x000000111100720b */ /* 0x000fe20003f48000 */
[----:B------:R1:W2:Y:S01]  /*0380*/  @P0 LDG.E R7, desc[UR4][R12.64] ;  /* 0x000000040c070981 */ /* 0x0002a2000c1e1900 */
[----:B------:R-:W-:Y:S02]  /*0390*/  FSETP.NAN.AND P6, PT, R6, R6, PT ;  /* 0x000000060600720b */ /* 0x000fe40003fc8000 */
[----:B------:R-:W-:-:S03]  /*03a0*/  CS2R R8, SRZ ;  /* 0x0000000000087805 */ /* 0x000fc6000001ff00 */
[----:B------:R-:W-:Y:S02]  /*03b0*/  @!P3 FSEL R17, R17, R16, P2 ;  /* 0x000000101111b208 */ /* 0x000fe40001000000 */
[----:B------:R-:W-:Y:S01]  /*03c0*/  ISETP.GE.U32.AND P2, PT, R19, 0x4, PT ;  /* 0x000000041300780c */ /* 0x000fe20003f46070 */
[----:B------:R-:W-:Y:S01]  /*03d0*/  IMAD.WIDE R14, R15, 0x4, R2 ;  /* 0x000000040f0e7825 */ /* 0x000fe200078e0202 */
[----:B------:R-:W-:Y:S01]  /*03e0*/  FSETP.GEU.AND P3, PT, R17, R6, PT ;  /* 0x000000061100720b */ /* 0x000fe20003f6e000 */
[----:B------:R-:W3:Y:S03]  /*03f0*/  @P5 LDG.E R9, desc[UR4][R10.64] ;  /* 0x000000040a095981 */ /* 0x000ee6000c1e1900 */
[----:B------:R-:W-:Y:S01]  /*0400*/  @!P6 FSEL R6, R6, R17, !P3 ;  /* 0x000000110606e208 */ /* 0x000fe20005800000 */
[----:B------:R4:W5:Y:S01]  /*0410*/  @P1 LDG.E R8, desc[UR4][R14.64] ;  /* 0x000000040e081981 */ /* 0x000962000c1e1900 */
[----:B------:R-:W-:-:S04]  /*0420*/  ISETP.GT.AND P3, PT, R4, RZ, !P2 ;  /* 0x000000ff0400720c */ /* 0x000fc80005764270 */
[C---:B------:R-:W-:Y:S01]  /*0430*/  ISETP.LT.AND P3, PT, R5.reuse, 0x100, P3 ;  /* 0x000001000500780c */ /* 0x040fe20001f61270 */
[----:B-1----:R-:W-:Y:S01]  /*0440*/  VIADD R13, R5, 0x3 ;  /* 0x00000003050d7836 */ /* 0x002fe20000000000 */
[----:B------:R-:W-:Y:S01]  /*0450*/  ISETP.GT.AND P2, PT, R4, -0x1, !P2 ;  /* 0xffffffff0400780c */ /* 0x000fe20005744270 */
[----:B------:R-:W-:Y:S02]  /*0460*/  IMAD.MOV.U32 R4, RZ, RZ, RZ ;  /* 0x000000ffff047224 */ /* 0x000fe400078e00ff */
[----:B------:R-:W-:Y:S01]  /*0470*/  IMAD.WIDE R12, R13, 0x4, R2 ;  /* 0x000000040d0c7825 */ /* 0x000fe200078e0202 */
[----:B------:R-:W-:-:S03]  /*0480*/  ISETP.LT.AND P2, PT, R5, 0x100, P2 ;  /* 0x000001000500780c */ /* 0x000fc60001741270 */
[----:B------:R-:W-:Y:S01]  /*0490*/  VIADD R17, R5, 0x4 ;  /* 0x0000000405117836 */ /* 0x000fe20000000000 */
[----:B------:R-:W-:Y:S01]  /*04a0*/  ISETP.LT.U32.AND P6, PT, R0, 0x4, !P4 ;  /* 0x000000040000780c */ /* 0x000fe200067c1070 */
[----:B----4-:R-:W-:Y:S02]  /*04b0*/  IMAD.MOV.U32 R14, RZ, RZ, RZ ;  /* 0x000000ffff0e7224 */ /* 0x010fe400078e00ff */
[----:B------:R-:W4:Y:S01]  /*04c0*/  @P3 LDG.E R4, desc[UR4][R12.64] ;  /* 0x000000040c043981 */ /* 0x000f22000c1e1900 */
[----:B------:R-:W-:-:S04]  /*04d0*/  IMAD.WIDE R10, R17, 0x4, R2 ;  /* 0x00000004110a7825 */ /* 0x000fc800078e0202 */
[----:B------:R-:W-:Y:S01]  /*04e0*/  VIADD R15, R5, 0x5 ;  /* 0x00000005050f7836 */ /* 0x000fe20000000000 */
[----:B------:R-:W4:Y:S03]  /*04f0*/  @P2 LDG.E R14, desc[UR4][R10.64] ;  /* 0x000000040a0e2981 */ /* 0x000f26000c1e1900 */
[----:B------:R-:W-:-:S04]  /*0500*/  IMAD.WIDE R2, R15, 0x4, R2 ;  /* 0x000000040f027825 */ /* 0x000fc800078e0202 */
[----:B------:R-:W-:-:S06]  /*0510*/  IMAD.MOV.U32 R15, RZ, RZ, RZ ;  /* 0x000000ffff0f7224 */ /* 0x000fcc00078e00ff */
[----:B------:R1:W4:Y:S02]  /*0520*/  @P6 LDG.E R15, desc[UR4][R2.64] ;  /* 0x00000004020f6981 */ /* 0x000324000c1e1900 */
[----:B-1----:R-:W1:Y:S02]  /*0530*/  LDC.64 R2, c[0x0][0x218] ;  /* 0x00008600ff027b82 */ /* 0x002e640000000a00 */
[----:B-1----:R-:W-:Y:S01]  /*0540*/  IMAD.WIDE R2, R5, 0x4, R2 ;  /* 0x0000000405027825 */ /* 0x002fe200078e0202 */
[----:B--2---:R-:W-:-:S04]  /*0550*/  SEL R7, R7, 0xff800000, P0 ;  /* 0xff80000007077807 */ /* 0x004fc80000000000 */
[-C--:B------:R-:W-:Y:S02]  /*0560*/  FSETP.NAN.AND P0, PT, R7, R7.reuse, PT ;  /* 0x000000070700720b */ /* 0x080fe40003f08000 */
[----:B---3--:R-:W-:Y:S02]  /*0570*/  SEL R0, R9, 0xff800000, P5 ;  /* 0xff80000009007807 */ /* 0x008fe40002800000 */
[----:B------:R-:W-:Y:S02]  /*0580*/  FSETP.GEU.AND P5, PT, R6, R7, PT ;  /* 0x000000070600720b */ /* 0x000fe40003fae000 */
[----:B-----5:R-:W-:Y:S02]  /*0590*/  SEL R9, R8, 0xff800000, P1 ;  /* 0xff80000008097807 */ /* 0x020fe40000800000 */
[----:B------:R-:W-:-:S05]  /*05a0*/  FSETP.NAN.AND P1, PT, R0, R0, PT ;  /* 0x000000000000720b */ /* 0x000fca0003f28000 */
[----:B------:R-:W-:Y:S02]  /*05b0*/  @!P0 FSEL R7, R7, R6, !P5 ;  /* 0x0000000607078208 */ /* 0x000fe40006800000 */
[----:B------:R-:W-:Y:S02]  /*05c0*/  FSETP.NAN.AND P0, PT, R9, R9, PT ;  /* 0x000000090900720b */ /* 0x000fe40003f08000 */
[----:B------:R-:W-:-:S04]  /*05d0*/  FSETP.GEU.AND P5, PT, R7, R0, PT ;  /* 0x000000000700720b */ /* 0x000fc80003fae000 */
[----:B------:R-:W-:Y:S02]  /*05e0*/  @!P1 FSEL R0, R0, R7, !P5 ;  /* 0x0000000700009208 */ /* 0x000fe40006800000 */
[----:B----4-:R-:W-:Y:S02]  /*05f0*/  SEL R4, R4, 0xff800000, P3 ;  /* 0xff80000004047807 */ /* 0x010fe40001800000 */
[----:B------:R-:W-:Y:S02]  /*0600*/  FSETP.GEU.AND P3, PT, R0, R9, PT ;  /* 0x000000090000720b */ /* 0x000fe40003f6e000 */
[----:B------:R-:W-:Y:S02]  /*0610*/  FSETP.NAN.AND P1, PT, R4, R4, PT ;  /* 0x000000040400720b */ /* 0x000fe40003f28000 */
[----:B------:R-:W-:Y:S02]  /*0620*/  SEL R7, R14, 0xff800000, P2 ;  /* 0xff8000000e077807 */ /* 0x000fe40001000000 */
[----:B------:R-:W-:-:S02]  /*0630*/  @!P0 FSEL R9, R9, R0, !P3 ;  /* 0x0000000009098208 */ /* 0x000fc40005800000 */
[----:B------:R-:W-:Y:S02]  /*0640*/  FSETP.NAN.AND P0, PT, R7, R7, PT ;  /* 0x000000070700720b */ /* 0x000fe40003f08000 */
[----:B------:R-:W-:-:S05]  /*0650*/  FSETP.GEU.AND P2, PT, R9, R4, PT ;  /* 0x000000040900720b */ /* 0x000fca0003f4e000 */
[----:B------:R-:W-:Y:S02]  /*0660*/  @!P1 FSEL R4, R4, R9, !P2 ;  /* 0x0000000904049208 */ /* 0x000fe40005000000 */
[----:B------:R-:W-:Y:S02]  /*0670*/  SEL R0, R15, 0xff800000, P6 ;  /* 0xff8000000f007807 */ /* 0x000fe40003000000 */
[----:B------:R-:W-:Y:S02]  /*0680*/  FSETP.GEU.AND P2, PT, R4, R7, PT ;  /* 0x000000070400720b */ /* 0x000fe40003f4e000 */
[----:B------:R-:W-:Y:S02]  /*0690*/  FSETP.NAN.AND P1, PT, R0, R0, PT ;  /* 0x000000000000720b */ /* 0x000fe40003f28000 */
[----:B------:R-:W-:-:S04]  /*06a0*/  @!P0 FSEL R7, R7, R4, !P2 ;  /* 0x0000000407078208 */ /* 0x000fc80005000000 */
[----:B------:R-:W-:-:S07]  /*06b0*/  FSETP.GEU.AND P0, PT, R7, R0, PT ;  /* 0x000000000700720b */ /* 0x000fce0003f0e000 */
[----:B------:R-:W-:Y:S01]  /*06c0*/  @!P1 SEL R0, R0, R7, !P0 ;  /* 0x0000000700009207 */ /* 0x000fe20004000000 */
[----:B------:R-:W-:Y:S06]  /*06d0*/  @P4 EXIT ;  /* 0x000000000000494d */ /* 0x000fec0003800000 */
[----:B------:R-:W-:Y:S01]  /*06e0*/  STG.E desc[UR4][R2.64], R0 ;  /* 0x0000000002007986 */ /* 0x000fe2000c101904 */
[----:B------:R-:W-:Y:S05]  /*06f0*/  EXIT ;  /* 0x000000000000794d */ /* 0x000fea0003800000 */
.L_x_0:
[----:B------:R-:W-:-:S00]  /*0700*/  BRA `(.L_x_0) ;  /* 0xfffffffc00fc7947 */ /* 0x000fc0000383ffff */
[----:B------:R-:W-:-:S00]  /*0710*/  NOP ;  /* 0x0000000000007918 */ /* 0x000fc00000000000 */
        /* <DEDUP_REMOVED lines=14> */
.L_x_1:


//--------------------- .nv.constant0.triton_poi_fused_max_pool2d_with_indices_1 --------------------------
	.section	.nv.constant0.triton_poi_fused_max_pool2d_with_indices_1,"a",@progbits
	.sectionflags	@""
	.align	4
.nv.constant0.triton_poi_fused_max_pool2d_with_indices_1:
	.zero		548
